//
// Generated by NVIDIA NVVM Compiler
//
// Compiler Build ID: CL-36424714
// Cuda compilation tools, release 13.0, V13.0.88
// Based on NVVM 20.0.0
//

.version 9.0
.target sm_100
.address_size 64

	// .globl	_Z15baseline_kernelPii

.visible .entry _Z15baseline_kernelPii(
	.param .u64 .ptr .align 1 _Z15baseline_kernelPii_param_0,
	.param .u32 _Z15baseline_kernelPii_param_1
)
{
	.reg .b32 	%r<3>;
	.reg .b64 	%rd<5>;

	ld.param.u64 	%rd1, [_Z15baseline_kernelPii_param_0];
	ld.param.u32 	%r1, [_Z15baseline_kernelPii_param_1];
	cvta.to.global.u64 	%rd2, %rd1;
	shl.b32 	%r2, %r1, 1;
	mul.wide.s32 	%rd3, %r1, 4;
	add.s64 	%rd4, %rd2, %rd3;
	st.global.u32 	[%rd4], %r2;
	ret;

}
	// .globl	_Z17persistent_kernel9TaskQueuePVi
.visible .entry _Z17persistent_kernel9TaskQueuePVi(
	.param .align 8 .b8 _Z17persistent_kernel9TaskQueuePVi_param_0[32],
	.param .u64 .ptr .align 1 _Z17persistent_kernel9TaskQueuePVi_param_1
)
{
	.reg .pred 	%p<5>;
	.reg .b32 	%r<22>;
	.reg .b64 	%rd<15>;

	ld.param.u64 	%rd2, [_Z17persistent_kernel9TaskQueuePVi_param_0];
	ld.param.u64 	%rd3, [_Z17persistent_kernel9TaskQueuePVi_param_0+8];
	ld.param.u64 	%rd5, [_Z17persistent_kernel9TaskQueuePVi_param_0+24];
	ld.param.u64 	%rd9, [_Z17persistent_kernel9TaskQueuePVi_param_0+16];
	ld.param.u64 	%rd10, [_Z17persistent_kernel9TaskQueuePVi_param_1];
	cvta.to.global.u64 	%rd1, %rd10;
	cvta.to.global.u64 	%rd4, %rd9;
	mov.u32 	%r5, %tid.x;
	mov.u32 	%r6, %ctaid.x;
	mov.u32 	%r7, %ntid.x;
	mul.lo.s32 	%r8, %r7, %r6;
	neg.s32 	%r9, %r8;
	setp.ne.s32 	%p1, %r5, %r9;
	@%p1 bra 	$L__BB1_6;
	ld.volatile.global.u32 	%r10, [%rd1];
	setp.ne.s32 	%p2, %r10, 0;
	@%p2 bra 	$L__BB1_6;
	ld.global.u32 	%r21, [%rd4];
	cvta.to.global.u64 	%rd6, %rd5;
	cvta.to.global.u64 	%rd7, %rd3;
	cvta.to.global.u64 	%rd8, %rd2;
$L__BB1_3:
	ld.global.u32 	%r11, [%rd7];
	setp.ge.s32 	%p3, %r21, %r11;
	@%p3 bra 	$L__BB1_5;
	shr.s32 	%r12, %r21, 31;
	shr.u32 	%r13, %r12, 22;
	add.s32 	%r14, %r21, %r13;
	and.b32  	%r15, %r14, -1024;
	sub.s32 	%r16, %r21, %r15;
	mul.wide.s32 	%rd11, %r16, 4;
	add.s64 	%rd12, %rd8, %rd11;
	ld.global.u32 	%r17, [%rd12];
	shl.b32 	%r18, %r17, 1;
	mul.wide.s32 	%rd13, %r17, 4;
	add.s64 	%rd14, %rd6, %rd13;
	st.global.u32 	[%rd14], %r18;
	membar.sys;
	add.s32 	%r21, %r21, 1;
	st.global.u32 	[%rd4], %r21;
$L__BB1_5:
	ld.volatile.global.u32 	%r19, [%rd1];
	setp.eq.s32 	%p4, %r19, 0;
	@%p4 bra 	$L__BB1_3;
$L__BB1_6:
	ret;

}


// ===== COMPILED SASS (sm_100) =====

	.target	sm_100

	.elftype	@"ET_EXEC"


//--------------------- .note.nv.tkinfo           --------------------------
	.section	.note.nv.tkinfo,"",@"SHT_NOTE"
	.sectionflags	@"SHF_NOTE_NV_TKINFO"
	.tkinfo
        /*0018*/ 	.word	0x00000002
        /*0030*/ 	.string	""
        /*0030*/ 	.string	"ptxas"
        /*0030*/ 	.string	"Cuda compilation tools, release 13.0, V13.0.88"
        /*0030*/ 	.string	"Build cuda_13.0.r13.0/compiler.36424714_0"
        /*0030*/ 	.string	"-arch sm_100 -m 64 "



//--------------------- .note.nv.cuinfo           --------------------------
	.section	.note.nv.cuinfo,"",@"SHT_NOTE"
	.sectionflags	@"SHF_NOTE_NV_CUINFO"
        /*0018*/ 	.short	0x0002
        /*001a*/ 	.short	0x0064
        /*001c*/ 	.short	0x0082
	.zero		2


//--------------------- .nv.info                  --------------------------
	.section	.nv.info,"",@"SHT_CUDA_INFO"
	.align	4


	//----- nvinfo : EIATTR_REGCOUNT
	.align		4
        /*0000*/ 	.byte	0x04, 0x2f
        /*0002*/ 	.short	(.L_1 - .L_0)
	.align		4
.L_0:
        /*0004*/ 	.word	index@(_Z15baseline_kernelPii)
        /*0008*/ 	.word	0x00000008


	//----- nvinfo : EIATTR_FRAME_SIZE
	.align		4
.L_1:
        /*000c*/ 	.byte	0x04, 0x11
        /*000e*/ 	.short	(.L_3 - .L_2)
	.align		4
.L_2:
        /*0010*/ 	.word	index@(_Z15baseline_kernelPii)
        /*0014*/ 	.word	0x00000000


	//----- nvinfo : EIATTR_REGCOUNT
	.align		4
.L_3:
        /*0018*/ 	.byte	0x04, 0x2f
        /*001a*/ 	.short	(.L_5 - .L_4)
	.align		4
.L_4:
        /*001c*/ 	.word	index@(_Z17persistent_kernel9TaskQueuePVi)
        /*0020*/ 	.word	0x00000014


	//----- nvinfo : EIATTR_FRAME_SIZE
	.align		4
.L_5:
        /*0024*/ 	.byte	0x04, 0x11
        /*0026*/ 	.short	(.L_7 - .L_6)
	.align		4
.L_6:
        /*0028*/ 	.word	index@(_Z17persistent_kernel9TaskQueuePVi)
        /*002c*/ 	.word	0x00000000


	//----- nvinfo : EIATTR_MIN_STACK_SIZE
	.align		4
.L_7:
        /*0030*/ 	.byte	0x04, 0x12
        /*0032*/ 	.short	(.L_9 - .L_8)
	.align		4
.L_8:
        /*0034*/ 	.word	index@(_Z17persistent_kernel9TaskQueuePVi)
        /*0038*/ 	.word	0x00000000


	//----- nvinfo : EIATTR_MIN_STACK_SIZE
	.align		4
.L_9:
        /*003c*/ 	.byte	0x04, 0x12
        /*003e*/ 	.short	(.L_11 - .L_10)
	.align		4
.L_10:
        /*0040*/ 	.word	index@(_Z15baseline_kernelPii)
        /*0044*/ 	.word	0x00000000
.L_11:


//--------------------- .nv.compat                --------------------------
	.section	.nv.compat,"",@"SHT_CUDA_COMPAT_INFO"
	.align	4
        /*0000*/ 	.byte	0x02, 0x09, 0x00, 0x00, 0x02, 0x02, 0x01, 0x00, 0x02, 0x05, 0x05, 0x00, 0x03, 0x07, 0x01, 0x01
        /*0010*/ 	.byte	0x02, 0x03, 0x00, 0x00, 0x02, 0x06, 0x01, 0x00, 0x04, 0x0b, 0x08, 0x00, 0x09, 0x00, 0x00, 0x00
        /*0020*/ 	.byte	0x00, 0x00, 0x00, 0x00


//--------------------- .nv.info._Z17persistent_kernel9TaskQueuePVi --------------------------
	.section	.nv.info._Z17persistent_kernel9TaskQueuePVi,"",@"SHT_CUDA_INFO"
	.sectionflags	@""
	.align	4


	//----- nvinfo : EIATTR_CUDA_API_VERSION
	.align		4
        /*0000*/ 	.byte	0x04, 0x37
        /*0002*/ 	.short	(.L_13 - .L_12)
.L_12:
        /*0004*/ 	.word	0x00000082


	//----- nvinfo : EIATTR_KPARAM_INFO
	.align		4
.L_13:
        /*0008*/ 	.byte	0x04, 0x17
        /*000a*/ 	.short	(.L_15 - .L_14)
.L_14:
        /*000c*/ 	.word	0x00000000
        /*0010*/ 	.short	0x0001
        /*0012*/ 	.short	0x0020
        /*0014*/ 	.byte	0x00, 0xf5, 0x21, 0x00


	//----- nvinfo : EIATTR_KPARAM_INFO
	.align		4
.L_15:
        /*0018*/ 	.byte	0x04, 0x17
        /*001a*/ 	.short	(.L_17 - .L_16)
.L_16:
        /*001c*/ 	.word	0x00000000
        /*0020*/ 	.short	0x0000
        /*0022*/ 	.short	0x0000
        /*0024*/ 	.byte	0x00, 0xf0, 0x81, 0x00


	//----- nvinfo : EIATTR_SPARSE_MMA_MASK
	.align		4
.L_17:
        /*0028*/ 	.byte	0x03, 0x50
        /*002a*/ 	.short	0x0000


	//----- nvinfo : EIATTR_MAXREG_COUNT
	.align		4
        /*002c*/ 	.byte	0x03, 0x1b
        /*002e*/ 	.short	0x00ff


	//----- nvinfo : EIATTR_MERCURY_ISA_VERSION
	.align		4
        /*0030*/ 	.byte	0x03, 0x5f
        /*0032*/ 	.short	0x0101


	//----- nvinfo : EIATTR_VRC_CTA_INIT_COUNT
	.align		4
        /*0034*/ 	.byte	0x02, 0x4a
	.zero		1
	.zero		1


	//----- nvinfo : EIATTR_EXIT_INSTR_OFFSETS
	.align		4
        /*0038*/ 	.byte	0x04, 0x1c
        /*003a*/ 	.short	(.L_19 - .L_18)


	//   ....[0]....
.L_18:
        /*003c*/ 	.word	0x00000070


	//   ....[1]....
        /*0040*/ 	.word	0x000000c0


	//   ....[2]....
        /*0044*/ 	.word	0x00000280


	//----- nvinfo : EIATTR_CBANK_PARAM_SIZE
	.align		4
.L_19:
        /*0048*/ 	.byte	0x03, 0x19
        /*004a*/ 	.short	0x0028


	//----- nvinfo : EIATTR_PARAM_CBANK
	.align		4
        /*004c*/ 	.byte	0x04, 0x0a
        /*004e*/ 	.short	(.L_21 - .L_20)
	.align		4
.L_20:
        /*0050*/ 	.word	index@(.nv.constant0._Z17persistent_kernel9TaskQueuePVi)
        /*0054*/ 	.short	0x0380
        /*0056*/ 	.short	0x0028


	//----- nvinfo : EIATTR_SW_WAR
	.align		4
.L_21:
        /*0058*/ 	.byte	0x04, 0x36
        /*005a*/ 	.short	(.L_23 - .L_22)
.L_22:
        /*005c*/ 	.word	0x00000008
.L_23:


//--------------------- .nv.info._Z15baseline_kernelPii --------------------------
	.section	.nv.info._Z15baseline_kernelPii,"",@"SHT_CUDA_INFO"
	.sectionflags	@""
	.align	4


	//----- nvinfo : EIATTR_CUDA_API_VERSION
	.align		4
        /*0000*/ 	.byte	0x04, 0x37
        /*0002*/ 	.short	(.L_25 - .L_24)
.L_24:
        /*0004*/ 	.word	0x00000082


	//----- nvinfo : EIATTR_KPARAM_INFO
	.align		4
.L_25:
        /*0008*/ 	.byte	0x04, 0x17
        /*000a*/ 	.short	(.L_27 - .L_26)
.L_26:
        /*000c*/ 	.word	0x00000000
        /*0010*/ 	.short	0x0001
        /*0012*/ 	.short	0x0008
        /*0014*/ 	.byte	0x00, 0xf0, 0x11, 0x00


	//----- nvinfo : EIATTR_KPARAM_INFO
	.align		4
.L_27:
        /*0018*/ 	.byte	0x04, 0x17
        /*001a*/ 	.short	(.L_29 - .L_28)
.L_28:
        /*001c*/ 	.word	0x00000000
        /*0020*/ 	.short	0x0000
        /*0022*/ 	.short	0x0000
        /*0024*/ 	.byte	0x00, 0xf5, 0x21, 0x00


	//----- nvinfo : EIATTR_SPARSE_MMA_MASK
	.align		4
.L_29:
        /*0028*/ 	.byte	0x03, 0x50
        /*002a*/ 	.short	0x0000


	//----- nvinfo : EIATTR_MAXREG_COUNT
	.align		4
        /*002c*/ 	.byte	0x03, 0x1b
        /*002e*/ 	.short	0x00ff


	//----- nvinfo : EIATTR_MERCURY_ISA_VERSION
	.align		4
        /*0030*/ 	.byte	0x03, 0x5f
        /*0032*/ 	.short	0x0101


	//----- nvinfo : EIATTR_VRC_CTA_INIT_COUNT
	.align		4
        /*0034*/ 	.byte	0x02, 0x4a
	.zero		1
	.zero		1


	//----- nvinfo : EIATTR_EXIT_INSTR_OFFSETS
	.align		4
        /*0038*/ 	.byte	0x04, 0x1c
        /*003a*/ 	.short	(.L_31 - .L_30)


	//   ....[0]....
.L_30:
        /*003c*/ 	.word	0x00000070


	//----- nvinfo : EIATTR_CBANK_PARAM_SIZE
	.align		4
.L_31:
        /*0040*/ 	.byte	0x03, 0x19
        /*0042*/ 	.short	0x000c


	//----- nvinfo : EIATTR_PARAM_CBANK
	.align		4
        /*0044*/ 	.byte	0x04, 0x0a
        /*0046*/ 	.short	(.L_33 - .L_32)
	.align		4
.L_32:
        /*0048*/ 	.word	index@(.nv.constant0._Z15baseline_kernelPii)
        /*004c*/ 	.short	0x0380
        /*004e*/ 	.short	0x000c


	//----- nvinfo : EIATTR_SW_WAR
	.align		4
.L_33:
        /*0050*/ 	.byte	0x04, 0x36
        /*0052*/ 	.short	(.L_35 - .L_34)
.L_34:
        /*0054*/ 	.word	0x00000008
.L_35:


//--------------------- .nv.callgraph             --------------------------
	.section	.nv.callgraph,"",@"SHT_CUDA_CALLGRAPH"
	.align	4
	.sectionentsize	8
	.align		4
        /*0000*/ 	.word	0x00000000
	.align		4
        /*0004*/ 	.word	0xffffffff
	.align		4
        /*0008*/ 	.word	0x00000000
	.align		4
        /*000c*/ 	.word	0xfffffffe
	.align		4
        /*0010*/ 	.word	0x00000000
	.align		4
        /*0014*/ 	.word	0xfffffffd
	.align		4
        /*0018*/ 	.word	0x00000000
	.align		4
        /*001c*/ 	.word	0xfffffffc


//--------------------- .text._Z17persistent_kernel9TaskQueuePVi --------------------------
	.section	.text._Z17persistent_kernel9TaskQueuePVi,"ax",@progbits
	.align	128
        .global         _Z17persistent_kernel9TaskQueuePVi
        .type           _Z17persistent_kernel9TaskQueuePVi,@function
        .size           _Z17persistent_kernel9TaskQueuePVi,(.L_x_4 - _Z17persistent_kernel9TaskQueuePVi)
        .other          _Z17persistent_kernel9TaskQueuePVi,@"STO_CUDA_ENTRY STV_DEFAULT"
_Z17persistent_kernel9TaskQueuePVi:
.text._Z17persistent_kernel9TaskQueuePVi:
[----:B------:R-:W-:Y:S08]  /*0000*/  LDC R1, c[0x0][0x37c] ;  /* 0x0000df00ff017b82 */ /* 0x000ff00000000800 */
[----:B------:R-:W0:Y:S01]  /*0010*/  S2UR UR4, SR_CTAID.X ;  /* 0x00000000000479c3 */ /* 0x000e220000002500 */
[----:B------:R-:W1:Y:S01]  /*0020*/  S2R R0, SR_TID.X ;  /* 0x0000000000007919 */ /* 0x000e620000002100 */
[----:B------:R-:W2:Y:S01]  /*0030*/  LDCU UR5, c[0x0][0x360] ;  /* 0x00006c00ff0577ac */ /* 0x000ea20008000800 */
[----:B0-----:R-:W-:-:S04]  /*0040*/  UIADD3 UR4, UPT, UPT, URZ, -UR4, URZ ;  /* 0x80000004ff047290 */ /* 0x001fc8000fffe0ff */
[----:B--2---:R-:W-:-:S06]  /*0050*/  UIMAD UR5, UR4, UR5, URZ ;  /* 0x00000005040572a4 */ /* 0x004fcc000f8e02ff */
[----:B-1----:R-:W-:-:S13]  /*0060*/  ISETP.NE.AND P0, PT, R0, UR5, PT ;  /* 0x0000000500007c0c */ /* 0x002fda000bf05270 */
[----:B------:R-:W-:Y:S05]  /*0070*/  @P0 EXIT ;  /* 0x000000000000094d */ /* 0x000fea0003800000 */
[----:B------:R-:W0:Y:S01]  /*0080*/  LDC.64 R14, c[0x0][0x3a0] ;  /* 0x0000e800ff0e7b82 */ /* 0x000e220000000a00 */
[----:B------:R-:W0:Y:S02]  /*0090*/  LDCU.64 UR4, c[0x0][0x358] ;  /* 0x00006b00ff0477ac */ /* 0x000e240008000a00 */
[----:B0-----:R-:W2:Y:S02]  /*00a0*/  LDG.E.STRONG.SYS R0, desc[UR4][R14.64] ;  /* 0x000000040e007981 */ /* 0x001ea4000c1f5900 */
[----:B--2---:R-:W-:-:S13]  /*00b0*/  ISETP.NE.AND P0, PT, R0, RZ, PT ;  /* 0x000000ff0000720c */ /* 0x004fda0003f05270 */
[----:B------:R-:W-:Y:S05]  /*00c0*/  @P0 EXIT ;  /* 0x000000000000094d */ /* 0x000fea0003800000 */
[----:B------:R-:W0:Y:S08]  /*00d0*/  LDC.64 R8, c[0x0][0x390] ;  /* 0x0000e400ff087b82 */ /* 0x000e300000000a00 */
[----:B------:R-:W1:Y:S08]  /*00e0*/  LDC.64 R2, c[0x0][0x388] ;  /* 0x0000e200ff027b82 */ /* 0x000e700000000a00 */
[----:B------:R-:W2:Y:S01]  /*00f0*/  LDC.64 R4, c[0x0][0x380] ;  /* 0x0000e000ff047b82 */ /* 0x000ea20000000a00 */
[----:B0-----:R0:W5:Y:S07]  /*0100*/  LDG.E R13, desc[UR4][R8.64] ;  /* 0x00000004080d7981 */ /* 0x00116e000c1e1900 */
[----:B------:R-:W3:Y:S02]  /*0110*/  LDC.64 R6, c[0x0][0x398] ;  /* 0x0000e600ff067b82 */ /* 0x000ee40000000a00 */
.L_x_1:
[----:B-1----:R-:W4:Y:S02]  /*0120*/  LDG.E R0, desc[UR4][R2.64] ;  /* 0x0000000402007981 */ /* 0x002f24000c1e1900 */
[----:B----45:R-:W-:-:S13]  /*0130*/  ISETP.GE.AND P0, PT, R13, R0, PT ;  /* 0x000000000d00720c */ /* 0x030fda0003f06270 */
[----:B------:R-:W-:Y:S05]  /*0140*/  @P0 BRA `(.L_x_0) ;  /* 0x0000000000400947 */ /* 0x000fea0003800000 */
[----:B------:R-:W-:-:S04]  /*0150*/  SHF.R.S32.HI R0, RZ, 0x1f, R13 ;  /* 0x0000001fff007819 */ /* 0x000fc8000001140d */
[----:B------:R-:W-:-:S04]  /*0160*/  LEA.HI R0, R0, R13, RZ, 0xa ;  /* 0x0000000d00007211 */ /* 0x000fc800078f50ff */
[----:B------:R-:W-:-:S05]  /*0170*/  LOP3.LUT R0, R0, 0xfffffc00, RZ, 0xc0, !PT ;  /* 0xfffffc0000007812 */ /* 0x000fca00078ec0ff */
[----:B0-----:R-:W-:-:S04]  /*0180*/  IMAD.IADD R9, R13, 0x1, -R0 ;  /* 0x000000010d097824 */ /* 0x001fc800078e0a00 */
[----:B--2---:R-:W-:-:S06]  /*0190*/  IMAD.WIDE R8, R9, 0x4, R4 ;  /* 0x0000000409087825 */ /* 0x004fcc00078e0204 */
[----:B------:R-:W2:Y:S02]  /*01a0*/  LDG.E R9, desc[UR4][R8.64] ;  /* 0x0000000408097981 */ /* 0x000ea4000c1e1900 */
[C---:B--2---:R-:W-:Y:S02]  /*01b0*/  IMAD.SHL.U32 R17, R9.reuse, 0x2, RZ ;  /* 0x0000000209117824 */ /* 0x044fe400078e00ff */
[----:B---3--:R-:W-:-:S05]  /*01c0*/  IMAD.WIDE R10, R9, 0x4, R6 ;  /* 0x00000004090a7825 */ /* 0x008fca00078e0206 */
[----:B------:R1:W-:Y:S01]  /*01d0*/  STG.E desc[UR4][R10.64], R17 ;  /* 0x000000110a007986 */ /* 0x0003e2000c101904 */
[----:B------:R-:W-:Y:S06]  /*01e0*/  MEMBAR.SC.SYS ;  /* 0x0000000000007992 */ /* 0x000fec0000003000 */
[----:B------:R-:W-:-:S00]  /*01f0*/  ERRBAR ;  /* 0x00000000000079ab */ /* 0x000fc00000000000 */
[----:B------:R-:W-:Y:S06]  /*0200*/  CGAERRBAR ;  /* 0x00000000000075ab */ /* 0x000fec0000000000 */
[----:B------:R-:W-:Y:S02]  /*0210*/  CCTL.IVALL ;  /* 0x00000000ff00798f */ /* 0x000fe40002000000 */
[----:B------:R-:W0:Y:S01]  /*0220*/  LDC.64 R8, c[0x0][0x390] ;  /* 0x0000e400ff087b82 */ /* 0x000e220000000a00 */
[----:B------:R-:W-:-:S05]  /*0230*/  VIADD R13, R13, 0x1 ;  /* 0x000000010d0d7836 */ /* 0x000fca0000000000 */
[----:B0-----:R1:W-:Y:S02]  /*0240*/  STG.E desc[UR4][R8.64], R13 ;  /* 0x0000000d08007986 */ /* 0x0013e4000c101904 */
.L_x_0:
[----:B------:R-:W4:Y:S02]  /*0250*/  LDG.E.STRONG.SYS R0, desc[UR4][R14.64] ;  /* 0x000000040e007981 */ /* 0x000f24000c1f5900 */
[----:B----4-:R-:W-:-:S13]  /*0260*/  ISETP.NE.AND P0, PT, R0, RZ, PT ;  /* 0x000000ff0000720c */ /* 0x010fda0003f05270 */
[----:B------:R-:W-:Y:S05]  /*0270*/  @!P0 BRA `(.L_x_1) ;  /* 0xfffffffc00a88947 */ /* 0x000fea000383ffff */
[----:B------:R-:W-:Y:S05]  /*0280*/  EXIT ;  /* 0x000000000000794d */ /* 0x000fea0003800000 */
.L_x_2:
[----:B------:R-:W-:-:S00]  /*0290*/  BRA `(.L_x_2) ;  /* 0xfffffffc00fc7947 */ /* 0x000fc0000383ffff */
[----:B------:R-:W-:-:S00]  /*02a0*/  NOP ;  /* 0x0000000000007918 */ /* 0x000fc00000000000 */
        /* <DEDUP_REMOVED lines=13> */
.L_x_4:


//--------------------- .text._Z15baseline_kernelPii --------------------------
	.section	.text._Z15baseline_kernelPii,"ax",@progbits
	.align	128
        .global         _Z15baseline_kernelPii
        .type           _Z15baseline_kernelPii,@function
        .size           _Z15baseline_kernelPii,(.L_x_5 - _Z15baseline_kernelPii)
        .other          _Z15baseline_kernelPii,@"STO_CUDA_ENTRY STV_DEFAULT"
_Z15baseline_kernelPii:
.text._Z15baseline_kernelPii:
[----:B------:R-:W-:Y:S08]  /*0000*/  LDC R1, c[0x0][0x37c] ;  /* 0x0000df00ff017b82 */ /* 0x000ff00000000800 */
[----:B------:R-:W0:Y:S01]  /*0010*/  LDC R5, c[0x0][0x388] ;  /* 0x0000e200ff057b82 */ /* 0x000e220000000800 */
[----:B------:R-:W1:Y:S07]  /*0020*/  LDCU.64 UR4, c[0x0][0x358] ;  /* 0x00006b00ff0477ac */ /* 0x000e6e0008000a00 */
[----:B------:R-:W0:Y:S02]  /*0030*/  LDC.64 R2, c[0x0][0x380] ;  /* 0x0000e000ff027b82 */ /* 0x000e240000000a00 */
[C---:B0-----:R-:W-:Y:S01]  /*0040*/  IMAD.WIDE R2, R5.reuse, 0x4, R2 ;  /* 0x0000000405027825 */ /* 0x041fe200078e0202 */
[----:B------:R-:W-:-:S05]  /*0050*/  SHF.L.U32 R5, R5, 0x1, RZ ;  /* 0x0000000105057819 */ /* 0x000fca00000006ff */
[----:B-1----:R-:W-:Y:S01]  /*0060*/  STG.E desc[UR4][R2.64], R5 ;  /* 0x0000000502007986 */ /* 0x002fe2000c101904 */
[----:B------:R-:W-:Y:S05]  /*0070*/  EXIT ;  /* 0x000000000000794d */ /* 0x000fea0003800000 */
.L_x_3:
        /* <DEDUP_REMOVED lines=16> */
.L_x_5:


//--------------------- .nv.shared.reserved.0     --------------------------
	.section	.nv.shared.reserved.0,"aw",@nobits
	.weak		__nv_reservedSMEM_offset_0_alias
	.size		__nv_reservedSMEM_offset_0_alias, 0, 64
	.other		__nv_reservedSMEM_offset_0_alias,@"STO_CUDA_RESERVED_SHARED STV_DEFAULT"
__nv_reservedSMEM_offset_0_alias:
	.zero		0
	.zero		64


//--------------------- .nv.constant0._Z17persistent_kernel9TaskQueuePVi --------------------------
	.section	.nv.constant0._Z17persistent_kernel9TaskQueuePVi,"a",@progbits
	.sectionflags	@""
	.align	4
.nv.constant0._Z17persistent_kernel9TaskQueuePVi:
	.zero		936


//--------------------- .nv.constant0._Z15baseline_kernelPii --------------------------
	.section	.nv.constant0._Z15baseline_kernelPii,"a",@progbits
	.sectionflags	@""
	.align	4
.nv.constant0._Z15baseline_kernelPii:
	.zero		908


//--------------------- SYMBOLS --------------------------

	.type		.nv.reservedSmem.offset0,@object
	.size		.nv.reservedSmem.offset0,0x4
